//
// Generated by NVIDIA NVVM Compiler
//
// Compiler Build ID: CL-36424714
// Cuda compilation tools, release 13.0, V13.0.88
// Based on NVVM 20.0.0
//

.version 9.0
.target sm_100
.address_size 64

	// .globl	_Z4test6__halfS_S_

.visible .entry _Z4test6__halfS_S_(
	.param .align 2 .b8 _Z4test6__halfS_S__param_0[2],
	.param .align 2 .b8 _Z4test6__halfS_S__param_1[2],
	.param .align 2 .b8 _Z4test6__halfS_S__param_2[2]
)
{


	ret;

}


// ===== COMPILED SASS (sm_100) =====

	.target	sm_100

	.elftype	@"ET_EXEC"


//--------------------- .note.nv.tkinfo           --------------------------
	.section	.note.nv.tkinfo,"",@"SHT_NOTE"
	.sectionflags	@"SHF_NOTE_NV_TKINFO"
	.tkinfo
        /*0018*/ 	.word	0x00000002
        /*0030*/ 	.string	""
        /*0030*/ 	.string	"ptxas"
        /*0030*/ 	.string	"Cuda compilation tools, release 13.0, V13.0.88"
        /*0030*/ 	.string	"Build cuda_13.0.r13.0/compiler.36424714_0"
        /*0030*/ 	.string	"-arch sm_100 -m 64 "



//--------------------- .note.nv.cuinfo           --------------------------
	.section	.note.nv.cuinfo,"",@"SHT_NOTE"
	.sectionflags	@"SHF_NOTE_NV_CUINFO"
        /*0018*/ 	.short	0x0002
        /*001a*/ 	.short	0x0064
        /*001c*/ 	.short	0x0082
	.zero		2


//--------------------- .nv.info                  --------------------------
	.section	.nv.info,"",@"SHT_CUDA_INFO"
	.align	4


	//----- nvinfo : EIATTR_REGCOUNT
	.align		4
        /*0000*/ 	.byte	0x04, 0x2f
        /*0002*/ 	.short	(.L_1 - .L_0)
	.align		4
.L_0:
        /*0004*/ 	.word	index@(_Z4test6__halfS_S_)
        /*0008*/ 	.word	0x00000004


	//----- nvinfo : EIATTR_FRAME_SIZE
	.align		4
.L_1:
        /*000c*/ 	.byte	0x04, 0x11
        /*000e*/ 	.short	(.L_3 - .L_2)
	.align		4
.L_2:
        /*0010*/ 	.word	index@(_Z4test6__halfS_S_)
        /*0014*/ 	.word	0x00000000


	//----- nvinfo : EIATTR_MIN_STACK_SIZE
	.align		4
.L_3:
        /*0018*/ 	.byte	0x04, 0x12
        /*001a*/ 	.short	(.L_5 - .L_4)
	.align		4
.L_4:
        /*001c*/ 	.word	index@(_Z4test6__halfS_S_)
        /*0020*/ 	.word	0x00000000
.L_5:


//--------------------- .nv.compat                --------------------------
	.section	.nv.compat,"",@"SHT_CUDA_COMPAT_INFO"
	.align	4
        /*0000*/ 	.byte	0x02, 0x09, 0x00, 0x00, 0x02, 0x02, 0x01, 0x00, 0x02, 0x05, 0x05, 0x00, 0x03, 0x07, 0x01, 0x01
        /*0010*/ 	.byte	0x02, 0x03, 0x00, 0x00, 0x02, 0x06, 0x01, 0x00, 0x04, 0x0b, 0x08, 0x00, 0x09, 0x00, 0x00, 0x00
        /*0020*/ 	.byte	0x00, 0x00, 0x00, 0x00


//--------------------- .nv.info._Z4test6__halfS_S_ --------------------------
	.section	.nv.info._Z4test6__halfS_S_,"",@"SHT_CUDA_INFO"
	.sectionflags	@""
	.align	4


	//----- nvinfo : EIATTR_CUDA_API_VERSION
	.align		4
        /*0000*/ 	.byte	0x04, 0x37
        /*0002*/ 	.short	(.L_7 - .L_6)
.L_6:
        /*0004*/ 	.word	0x00000082


	//----- nvinfo : EIATTR_KPARAM_INFO
	.align		4
.L_7:
        /*0008*/ 	.byte	0x04, 0x17
        /*000a*/ 	.short	(.L_9 - .L_8)
.L_8:
        /*000c*/ 	.word	0x00000000
        /*0010*/ 	.short	0x0002
        /*0012*/ 	.short	0x0004
        /*0014*/ 	.byte	0x00, 0xf0, 0x09, 0x00


	//----- nvinfo : EIATTR_KPARAM_INFO
	.align		4
.L_9:
        /*0018*/ 	.byte	0x04, 0x17
        /*001a*/ 	.short	(.L_11 - .L_10)
.L_10:
        /*001c*/ 	.word	0x00000000
        /*0020*/ 	.short	0x0001
        /*0022*/ 	.short	0x0002
        /*0024*/ 	.byte	0x00, 0xf0, 0x09, 0x00


	//----- nvinfo : EIATTR_KPARAM_INFO
	.align		4
.L_11:
        /*0028*/ 	.byte	0x04, 0x17
        /*002a*/ 	.short	(.L_13 - .L_12)
.L_12:
        /*002c*/ 	.word	0x00000000
        /*0030*/ 	.short	0x0000
        /*0032*/ 	.short	0x0000
        /*0034*/ 	.byte	0x00, 0xf0, 0x09, 0x00


	//----- nvinfo : EIATTR_SPARSE_MMA_MASK
	.align		4
.L_13:
        /*0038*/ 	.byte	0x03, 0x50
        /*003a*/ 	.short	0x0000


	//----- nvinfo : EIATTR_MAXREG_COUNT
	.align		4
        /*003c*/ 	.byte	0x03, 0x1b
        /*003e*/ 	.short	0x00ff


	//----- nvinfo : EIATTR_MERCURY_ISA_VERSION
	.align		4
        /*0040*/ 	.byte	0x03, 0x5f
        /*0042*/ 	.short	0x0101


	//----- nvinfo : EIATTR_VRC_CTA_INIT_COUNT
	.align		4
        /*0044*/ 	.byte	0x02, 0x4a
	.zero		1
	.zero		1


	//----- nvinfo : EIATTR_EXIT_INSTR_OFFSETS
	.align		4
        /*0048*/ 	.byte	0x04, 0x1c
        /*004a*/ 	.short	(.L_15 - .L_14)


	//   ....[0]....
.L_14:
        /*004c*/ 	.word	0x00000010


	//----- nvinfo : EIATTR_CBANK_PARAM_SIZE
	.align		4
.L_15:
        /*0050*/ 	.byte	0x03, 0x19
        /*0052*/ 	.short	0x0006


	//----- nvinfo : EIATTR_PARAM_CBANK
	.align		4
        /*0054*/ 	.byte	0x04, 0x0a
        /*0056*/ 	.short	(.L_17 - .L_16)
	.align		4
.L_16:
        /*0058*/ 	.word	index@(.nv.constant0._Z4test6__halfS_S_)
        /*005c*/ 	.short	0x0380
        /*005e*/ 	.short	0x0006


	//----- nvinfo : EIATTR_SW_WAR
	.align		4
.L_17:
        /*0060*/ 	.byte	0x04, 0x36
        /*0062*/ 	.short	(.L_19 - .L_18)
.L_18:
        /*0064*/ 	.word	0x00000008
.L_19:


//--------------------- .nv.callgraph             --------------------------
	.section	.nv.callgraph,"",@"SHT_CUDA_CALLGRAPH"
	.align	4
	.sectionentsize	8
	.align		4
        /*0000*/ 	.word	0x00000000
	.align		4
        /*0004*/ 	.word	0xffffffff
	.align		4
        /*0008*/ 	.word	0x00000000
	.align		4
        /*000c*/ 	.word	0xfffffffe
	.align		4
        /*0010*/ 	.word	0x00000000
	.align		4
        /*0014*/ 	.word	0xfffffffd
	.align		4
        /*0018*/ 	.word	0x00000000
	.align		4
        /*001c*/ 	.word	0xfffffffc


//--------------------- .text._Z4test6__halfS_S_  --------------------------
	.section	.text._Z4test6__halfS_S_,"ax",@progbits
	.align	128
        .global         _Z4test6__halfS_S_
        .type           _Z4test6__halfS_S_,@function
        .size           _Z4test6__halfS_S_,(.L_x_1 - _Z4test6__halfS_S_)
        .other          _Z4test6__halfS_S_,@"STO_CUDA_ENTRY STV_DEFAULT"
_Z4test6__halfS_S_:
.text._Z4test6__halfS_S_:
[----:B------:R-:W-:Y:S01]  /*0000*/  LDC R1, c[0x0][0x37c] ;  /* 0x0000df00ff017b82 */ /* 0x000fe20000000800 */
[----:B------:R-:W-:Y:S05]  /*0010*/  EXIT ;  /* 0x000000000000794d */ /* 0x000fea0003800000 */
.L_x_0:
[----:B------:R-:W-:-:S00]  /*0020*/  BRA `(.L_x_0) ;  /* 0xfffffffc00fc7947 */ /* 0x000fc0000383ffff */
[----:B------:R-:W-:-:S00]  /*0030*/  NOP ;  /* 0x0000000000007918 */ /* 0x000fc00000000000 */
        /* <DEDUP_REMOVED lines=12> */
.L_x_1:


//--------------------- .nv.shared.reserved.0     --------------------------
	.section	.nv.shared.reserved.0,"aw",@nobits
	.weak		__nv_reservedSMEM_offset_0_alias
	.size		__nv_reservedSMEM_offset_0_alias, 0, 64
	.other		__nv_reservedSMEM_offset_0_alias,@"STO_CUDA_RESERVED_SHARED STV_DEFAULT"
__nv_reservedSMEM_offset_0_alias:
	.zero		0
	.zero		64


//--------------------- .nv.constant0._Z4test6__halfS_S_ --------------------------
	.section	.nv.constant0._Z4test6__halfS_S_,"a",@progbits
	.sectionflags	@""
	.align	4
.nv.constant0._Z4test6__halfS_S_:
	.zero		902


//--------------------- SYMBOLS --------------------------

	.type		.nv.reservedSmem.offset0,@object
	.size		.nv.reservedSmem.offset0,0x4
